	.headerflags	@"EF_CUDA_TEXMODE_UNIFIED EF_CUDA_64BIT_ADDRESS EF_CUDA_ACCELERATORS EF_CUDA_SM90 EF_CUDA_VIRTUAL_SM(EF_CUDA_SM90)"
	.elftype	@"ET_EXEC"


//--------------------- .nv.info                  --------------------------
	.section	.nv.info,"",@"SHT_CUDA_INFO"
	.align	4


	//----- nvinfo : EIATTR_REGCOUNT
	.align		4
        /*0000*/ 	.byte	0x04, 0x2f
        /*0002*/ 	.short	(.L_2 - .L_1)
	.align		4
.L_1:
        /*0004*/ 	.word	index@(triton_)
        /*0008*/ 	.word	0x00000020


	//----- nvinfo : EIATTR_MIN_STACK_SIZE
	.align		4
.L_2:
        /*000c*/ 	.byte	0x04, 0x12
        /*000e*/ 	.short	(.L_4 - .L_3)
	.align		4
.L_3:
        /*0010*/ 	.word	index@(triton_)
        /*0014*/ 	.word	0x00000000


	//----- nvinfo : EIATTR_FRAME_SIZE
	.align		4
.L_4:
        /*0018*/ 	.byte	0x04, 0x11
        /*001a*/ 	.short	(.L_6 - .L_5)
	.align		4
.L_5:
        /*001c*/ 	.word	index@(triton_)
        /*0020*/ 	.word	0x00000000


	//----- nvinfo : EIATTR_MIN_STACK_SIZE
	.align		4
.L_6:
        /*0024*/ 	.byte	0x04, 0x12
        /*0026*/ 	.short	(.L_8 - .L_7)
	.align		4
.L_7:
        /*0028*/ 	.word	index@(triton_)
        /*002c*/ 	.word	0x00000000
.L_8:


//--------------------- .nv.info.triton_          --------------------------
	.section	.nv.info.triton_,"",@"SHT_CUDA_INFO"
	.sectionflags	@""
	.align	4


	//----- nvinfo : EIATTR_CUDA_API_VERSION
	.align		4
        /*0000*/ 	.byte	0x04, 0x37
        /*0002*/ 	.short	(.L_10 - .L_9)
.L_9:
        /*0004*/ 	.word	0x0000007c


	//----- nvinfo : EIATTR_KPARAM_INFO
	.align		4
.L_10:
        /*0008*/ 	.byte	0x04, 0x17
        /*000a*/ 	.short	(.L_12 - .L_11)
.L_11:
        /*000c*/ 	.word	0x00000000
        /*0010*/ 	.short	0x0006
        /*0012*/ 	.short	0x002c
        /*0014*/ 	.byte	0x00, 0xf0, 0x11, 0x00


	//----- nvinfo : EIATTR_KPARAM_INFO
	.align		4
.L_12:
        /*0018*/ 	.byte	0x04, 0x17
        /*001a*/ 	.short	(.L_14 - .L_13)
.L_13:
        /*001c*/ 	.word	0x00000000
        /*0020*/ 	.short	0x0005
        /*0022*/ 	.short	0x0028
        /*0024*/ 	.byte	0x00, 0xf0, 0x11, 0x00


	//----- nvinfo : EIATTR_KPARAM_INFO
	.align		4
.L_14:
        /*0028*/ 	.byte	0x04, 0x17
        /*002a*/ 	.short	(.L_16 - .L_15)
.L_15:
        /*002c*/ 	.word	0x00000000
        /*0030*/ 	.short	0x0004
        /*0032*/ 	.short	0x0020
        /*0034*/ 	.byte	0x00, 0xf0, 0x21, 0x00


	//----- nvinfo : EIATTR_KPARAM_INFO
	.align		4
.L_16:
        /*0038*/ 	.byte	0x04, 0x17
        /*003a*/ 	.short	(.L_18 - .L_17)
.L_17:
        /*003c*/ 	.word	0x00000000
        /*0040*/ 	.short	0x0003
        /*0042*/ 	.short	0x0018
        /*0044*/ 	.byte	0x00, 0xf0, 0x21, 0x00


	//----- nvinfo : EIATTR_KPARAM_INFO
	.align		4
.L_18:
        /*0048*/ 	.byte	0x04, 0x17
        /*004a*/ 	.short	(.L_20 - .L_19)
.L_19:
        /*004c*/ 	.word	0x00000000
        /*0050*/ 	.short	0x0002
        /*0052*/ 	.short	0x0010
        /*0054*/ 	.byte	0x00, 0xf0, 0x21, 0x00


	//----- nvinfo : EIATTR_KPARAM_INFO
	.align		4
.L_20:
        /*0058*/ 	.byte	0x04, 0x17
        /*005a*/ 	.short	(.L_22 - .L_21)
.L_21:
        /*005c*/ 	.word	0x00000000
        /*0060*/ 	.short	0x0001
        /*0062*/ 	.short	0x0008
        /*0064*/ 	.byte	0x00, 0xf0, 0x21, 0x00


	//----- nvinfo : EIATTR_KPARAM_INFO
	.align		4
.L_22:
        /*0068*/ 	.byte	0x04, 0x17
        /*006a*/ 	.short	(.L_24 - .L_23)
.L_23:
        /*006c*/ 	.word	0x00000000
        /*0070*/ 	.short	0x0000
        /*0072*/ 	.short	0x0000
        /*0074*/ 	.byte	0x00, 0xf0, 0x21, 0x00


	//----- nvinfo : EIATTR_SPARSE_MMA_MASK
	.align		4
.L_24:
        /*0078*/ 	.byte	0x03, 0x50
        /*007a*/ 	.short	0x0000


	//----- nvinfo : EIATTR_MAXREG_COUNT
	.align		4
        /*007c*/ 	.byte	0x03, 0x1b
        /*007e*/ 	.short	0x00ff


	//----- nvinfo : EIATTR_COOP_GROUP_MASK_REGIDS
	.align		4
        /*0080*/ 	.byte	0x04, 0x29
        /*0082*/ 	.short	(.L_26 - .L_25)


	//   ....[0]....
.L_25:
        /*0084*/ 	.word	0xffffffff


	//   ....[1]....
        /*0088*/ 	.word	0xffffffff


	//   ....[2]....
        /*008c*/ 	.word	0xffffffff


	//----- nvinfo : EIATTR_COOP_GROUP_INSTR_OFFSETS
	.align		4
.L_26:
        /*0090*/ 	.byte	0x04, 0x28
        /*0092*/ 	.short	(.L_28 - .L_27)


	//   ....[0]....
.L_27:
        /*0094*/ 	.word	0x00000b10


	//   ....[1]....
        /*0098*/ 	.word	0x00000db0


	//   ....[2]....
        /*009c*/ 	.word	0x00000df0


	//----- nvinfo : EIATTR_EXIT_INSTR_OFFSETS
	.align		4
.L_28:
        /*00a0*/ 	.byte	0x04, 0x1c
        /*00a2*/ 	.short	(.L_30 - .L_29)


	//   ....[0]....
.L_29:
        /*00a4*/ 	.word	0x00001540


	//----- nvinfo : EIATTR_MAX_THREADS
	.align		4
.L_30:
        /*00a8*/ 	.byte	0x04, 0x05
        /*00aa*/ 	.short	(.L_32 - .L_31)
.L_31:
        /*00ac*/ 	.word	0x00000080
        /*00b0*/ 	.word	0x00000001
        /*00b4*/ 	.word	0x00000001


	//----- nvinfo : EIATTR_CBANK_PARAM_SIZE
	.align		4
.L_32:
        /*00b8*/ 	.byte	0x03, 0x19
        /*00ba*/ 	.short	0x0030


	//----- nvinfo : EIATTR_PARAM_CBANK
	.align		4
        /*00bc*/ 	.byte	0x04, 0x0a
        /*00be*/ 	.short	(.L_34 - .L_33)
	.align		4
.L_33:
        /*00c0*/ 	.word	index@(.nv.constant0.triton_)
        /*00c4*/ 	.short	0x0210
        /*00c6*/ 	.short	0x0030


	//----- nvinfo : EIATTR_SW_WAR
	.align		4
.L_34:
        /*00c8*/ 	.byte	0x04, 0x36
        /*00ca*/ 	.short	(.L_36 - .L_35)
.L_35:
        /*00cc*/ 	.word	0x00000008
.L_36:


//--------------------- .nv.callgraph             --------------------------
	.section	.nv.callgraph,"",@"SHT_CUDA_CALLGRAPH"
	.align	4
	.sectionentsize	8
	.align		4
        /*0000*/ 	.word	0x00000000
	.align		4
        /*0004*/ 	.word	0xffffffff
	.align		4
        /*0008*/ 	.word	0x00000000
	.align		4
        /*000c*/ 	.word	0xfffffffe
	.align		4
        /*0010*/ 	.word	0x00000000
	.align		4
        /*0014*/ 	.word	0xfffffffd
	.align		4
        /*0018*/ 	.word	0x00000000
	.align		4
        /*001c*/ 	.word	0xfffffffc


//--------------------- .nv.constant4             --------------------------
	.section	.nv.constant4,"a",@progbits
	.align	8
	.align		8
.nv.constant4:
        /*0000*/ 	.dword	_$_str


//--------------------- .text.triton_             --------------------------
	.section	.text.triton_,"ax",@progbits
	.align	128
        .global         triton_
        .type           triton_,@function
        .size           triton_,(.L_x_3 - triton_)
        .other          triton_,@"STO_CUDA_ENTRY STV_DEFAULT"
triton_:
.text.triton_:
[----:B------:R-:W0:Y:S02]  /*0000*/  LDC R1, c[0x0][0x28] ;  /* 0x00000a00ff017b82 */ /* 0x000e240000000800 */
[----:B------:R-:W1:Y:S01]  /*0010*/  S2R R12, SR_TID.X ;  /* 0x00000000000c7919 */ /* 0x000e620000002100 */
[----:B------:R-:W2:Y:S01]  /*0020*/  LDC.64 R8, c[0x0][0x210] ;  /* 0x00008400ff087b82 */ /* 0x000ea20000000a00 */
[----:B------:R-:W-:Y:S01]  /*0030*/  ULDC UR6, c[0x0][0x238] ;  /* 0x00008e0000067ab9 */ /* 0x000fe20000000800 */
[----:B------:R-:W-:Y:S01]  /*0040*/  CS2R R6, SRZ ;  /* 0x0000000000067805 */ /* 0x000fe2000001ff00 */
[----:B------:R-:W3:Y:S01]  /*0050*/  S2R R10, SR_CTAID.X ;  /* 0x00000000000a7919 */ /* 0x000ee20000002500 */
[----:B------:R-:W-:-:S04]  /*0060*/  ULDC.64 UR4, c[0x0][0x208] ;  /* 0x0000820000047ab9 */ /* 0x000fc80000000a00 */
[----:B------:R-:W4:Y:S01]  /*0070*/  LDC.64 R2, c[0x0][0x218] ;  /* 0x00008600ff027b82 */ /* 0x000f220000000a00 */
[----:B-1----:R-:W-:Y:S02]  /*0080*/  SHF.R.U32.HI R11, RZ, 0x1, R12 ;  /* 0x00000001ff0b7819 */ /* 0x002fe4000001160c */
[----:B------:R-:W-:Y:S02]  /*0090*/  SHF.L.U32 R4, R12, 0x2, RZ ;  /* 0x000000020c047819 */ /* 0x000fe400000006ff */
[----:B---3--:R-:W-:Y:S02]  /*00a0*/  SHF.L.U32 R0, R10, 0x6, RZ ;  /* 0x000000060a007819 */ /* 0x008fe400000006ff */
[----:B------:R-:W-:Y:S02]  /*00b0*/  SGXT.U32 R11, R11, 0x6 ;  /* 0x000000060b0b781a */ /* 0x000fe40000000000 */
[----:B------:R-:W-:Y:S02]  /*00c0*/  LOP3.LUT R13, R4, 0x4, RZ, 0xc0, !PT ;  /* 0x00000004040d7812 */ /* 0x000fe400078ec0ff */
[----:B------:R-:W-:-:S04]  /*00d0*/  LOP3.LUT R0, R0, R11, RZ, 0xfc, !PT ;  /* 0x0000000b00007212 */ /* 0x000fc800078efcff */
[C---:B------:R-:W-:Y:S01]  /*00e0*/  ISETP.GE.AND P0, PT, R0.reuse, UR6, PT ;  /* 0x0000000600007c0c */ /* 0x040fe2000bf06270 */
[----:B------:R-:W-:-:S04]  /*00f0*/  IMAD R5, R0, 0xc00, R13 ;  /* 0x00000c0000057824 */ /* 0x000fc800078e020d */
[----:B--2---:R-:W-:-:S04]  /*0100*/  IMAD.WIDE R8, R5, 0x2, R8 ;  /* 0x0000000205087825 */ /* 0x004fc800078e0208 */
[----:B----4-:R-:W-:-:S04]  /*0110*/  IMAD.WIDE.U32 R4, R13, 0x2, R2 ;  /* 0x000000020d047825 */ /* 0x010fc800078e0002 */
[----:B------:R1:W2:Y:S04]  /*0120*/  @!P0 LDG.E.EL.64 R6, desc[UR4][R8.64] ;  /* 0x0000000408068981 */ /* 0x0002a8000c2e1b00 */
[----:B------:R-:W3:Y:S01]  /*0130*/  LDG.E.EL.64 R4, desc[UR4][R4.64] ;  /* 0x0000000404047981 */ /* 0x000ee2000c2e1b00 */
[----:B------:R-:W-:Y:S01]  /*0140*/  LEA R10, R10, R11, 0x6 ;  /* 0x0000000b0a0a7211 */ /* 0x000fe200078e30ff */
[----:B------:R-:W-:Y:S01]  /*0150*/  HFMA2.MMA R17, -RZ, RZ, 0, 0 ;  /* 0x00000000ff117435 */ /* 0x000fe200000001ff */
[----:B------:R-:W-:Y:S02]  /*0160*/  LOP3.LUT R11, R12, 0x1, RZ, 0xc0, !PT ;  /* 0x000000010c0b7812 */ /* 0x000fe400078ec0ff */
[----:B------:R-:W-:Y:S01]  /*0170*/  ISETP.LT.AND P2, PT, R0, UR6, PT ;  /* 0x0000000600007c0c */ /* 0x000fe2000bf41270 */
[----:B------:R-:W-:-:S02]  /*0180*/  IMAD R0, R10, 0xc00, R13 ;  /* 0x00000c000a007824 */ /* 0x000fc400078e020d */
[----:B------:R-:W-:Y:S01]  /*0190*/  IMAD.WIDE.U32 R2, R11, 0x8, R2 ;  /* 0x000000080b027825 */ /* 0x000fe200078e0002 */
[----:B------:R-:W-:Y:S02]  /*01a0*/  SEL R13, RZ, 0x3f800000, !P2 ;  /* 0x3f800000ff0d7807 */ /* 0x000fe40005000000 */
[----:B-1----:R-:W-:-:S03]  /*01b0*/  IADD3 R8, P1, R2, 0x10, RZ ;  /* 0x0000001002087810 */ /* 0x002fc60007f3e0ff */
[----:B------:R-:W-:Y:S01]  /*01c0*/  IMAD.MOV.U32 R14, RZ, RZ, R13 ;  /* 0x000000ffff0e7224 */ /* 0x000fe200078e000d */
[----:B------:R-:W-:Y:S02]  /*01d0*/  MOV R19, R13 ;  /* 0x0000000d00137202 */ /* 0x000fe40000000f00 */
[----:B------:R-:W-:Y:S01]  /*01e0*/  MOV R16, R13 ;  /* 0x0000000d00107202 */ /* 0x000fe20000000f00 */
[----:B------:R-:W-:Y:S01]  /*01f0*/  IMAD.X R21, RZ, RZ, R3, P1 ;  /* 0x000000ffff157224 */ /* 0x000fe200008e0603 */
[----:B--2---:R-:W-:Y:S02]  /*0200*/  SEL R6, R6, RZ, !P0 ;  /* 0x000000ff06067207 */ /* 0x004fe40004000000 */
[----:B------:R-:W-:Y:S02]  /*0210*/  SEL R7, R7, RZ, !P0 ;  /* 0x000000ff07077207 */ /* 0x000fe40004000000 */
[C---:B---3--:R-:W-:Y:S01]  /*0220*/  PRMT R10, R4.reuse, 0x7632, R10 ;  /* 0x00007632040a7816 */ /* 0x048fe2000000000a */
[----:B------:R-:W-:Y:S01]  /*0230*/  IMAD.U32 R11, R4, 0x10000, RZ ;  /* 0x00010000040b7824 */ /* 0x000fe200078e00ff */
[----:B------:R-:W-:-:S02]  /*0240*/  PRMT R9, R5, 0x7632, R9 ;  /* 0x0000763205097816 */ /* 0x000fc40000000009 */
[C---:B------:R-:W-:Y:S01]  /*0250*/  PRMT R2, R6.reuse, 0x7632, R2 ;  /* 0x0000763206027816 */ /* 0x040fe20000000002 */
[----:B------:R-:W-:Y:S01]  /*0260*/  IMAD.U32 R6, R6, 0x10000, RZ ;  /* 0x0001000006067824 */ /* 0x000fe200078e00ff */
[----:B------:R-:W-:Y:S02]  /*0270*/  PRMT R4, R7, 0x7632, R4 ;  /* 0x0000763207047816 */ /* 0x000fe40000000004 */
[----:B------:R-:W-:Y:S01]  /*0280*/  SHF.L.U32 R12, R5, 0x10, RZ ;  /* 0x00000010050c7819 */ /* 0x000fe200000006ff */
[----:B------:R-:W-:Y:S01]  /*0290*/  FADD R6, R6, R11 ;  /* 0x0000000b06067221 */ /* 0x000fe20000000000 */
[----:B------:R-:W-:Y:S02]  /*02a0*/  SHF.L.U32 R5, R10, 0x10, RZ ;  /* 0x000000100a057819 */ /* 0x000fe400000006ff */
[----:B------:R-:W-:Y:S02]  /*02b0*/  CS2R R10, SRZ ;  /* 0x00000000000a7805 */ /* 0x000fe4000001ff00 */
[----:B------:R-:W-:-:S02]  /*02c0*/  SHF.L.U32 R9, R9, 0x10, RZ ;  /* 0x0000001009097819 */ /* 0x000fc400000006ff */
[----:B------:R-:W-:Y:S02]  /*02d0*/  SHF.L.U32 R7, R7, 0x10, RZ ;  /* 0x0000001007077819 */ /* 0x000fe400000006ff */
[----:B------:R-:W-:Y:S02]  /*02e0*/  SHF.L.U32 R2, R2, 0x10, RZ ;  /* 0x0000001002027819 */ /* 0x000fe400000006ff */
[----:B------:R-:W-:Y:S01]  /*02f0*/  SHF.L.U32 R4, R4, 0x10, RZ ;  /* 0x0000001004047819 */ /* 0x000fe200000006ff */
[----:B------:R-:W-:Y:S01]  /*0300*/  FADD R7, R7, R12 ;  /* 0x0000000c07077221 */ /* 0x000fe20000000000 */
[----:B------:R-:W-:Y:S01]  /*0310*/  MOV R12, RZ ;  /* 0x000000ff000c7202 */ /* 0x000fe20000000f00 */
[----:B------:R-:W-:Y:S01]  /*0320*/  FADD R2, R2, R5 ;  /* 0x0000000502027221 */ /* 0x000fe20000000000 */
[----:B------:R-:W-:Y:S01]  /*0330*/  FSEL R18, R6, RZ, !P0 ;  /* 0x000000ff06127208 */ /* 0x000fe20004000000 */
[----:B------:R-:W-:Y:S01]  /*0340*/  FADD R4, R4, R9 ;  /* 0x0000000904047221 */ /* 0x000fe20000000000 */
[----:B------:R-:W-:Y:S01]  /*0350*/  HFMA2.MMA R9, -RZ, RZ, 0, 0 ;  /* 0x00000000ff097435 */ /* 0x000fe200000001ff */
[----:B------:R-:W-:-:S02]  /*0360*/  FSEL R15, R7, RZ, !P0 ;  /* 0x000000ff070f7208 */ /* 0x000fc40004000000 */
[----:B------:R-:W-:Y:S02]  /*0370*/  FSEL R23, R2, RZ, !P0 ;  /* 0x000000ff02177208 */ /* 0x000fe40004000000 */
[----:B------:R-:W-:-:S07]  /*0380*/  FSEL R20, R4, RZ, !P0 ;  /* 0x000000ff04147208 */ /* 0x000fce0004000000 */
.L_x_0:
[----:B------:R-:W1:Y:S01]  /*0390*/  LDC.64 R4, c[0x0][0x210] ;  /* 0x00008400ff047b82 */ /* 0x000e620000000a00 */
[----:B------:R-:W-:-:S05]  /*03a0*/  IADD3 R2, R0, 0x8, RZ ;  /* 0x0000000800027810 */ /* 0x000fca0007ffe0ff */
[----:B------:R-:W-:Y:S01]  /*03b0*/  IMAD.IADD R7, R2, 0x1, R11 ;  /* 0x0000000102077824 */ /* 0x000fe200078e020b */
[----:B------:R-:W-:-:S03]  /*03c0*/  CS2R R2, SRZ ;  /* 0x0000000000027805 */ /* 0x000fc6000001ff00 */
[----:B-1----:R-:W-:-:S05]  /*03d0*/  IMAD.WIDE R4, R7, 0x2, R4 ;  /* 0x0000000207047825 */ /* 0x002fca00078e0204 */
[----:B------:R1:W2:Y:S02]  /*03e0*/  @!P0 LDG.E.EL.64 R2, desc[UR4][R4.64] ;  /* 0x0000000404028981 */ /* 0x0002a4000c2e1b00 */
[----:B-1----:R-:W-:Y:S02]  /*03f0*/  MOV R4, R8 ;  /* 0x0000000800047202 */ /* 0x002fe40000000f00 */
[----:B------:R-:W-:-:S05]  /*0400*/  MOV R5, R21 ;  /* 0x0000001500057202 */ /* 0x000fca0000000f00 */
[----:B------:R-:W3:Y:S01]  /*0410*/  LDG.E.EL.64 R6, desc[UR4][R4.64] ;  /* 0x0000000404067981 */ /* 0x000ee2000c2e1b00 */
[----:B------:R-:W-:Y:S01]  /*0420*/  FADD R25, R13, 1 ;  /* 0x3f8000000d197421 */ /* 0x000fe20000000000 */
[----:B------:R-:W-:-:S03]  /*0430*/  IADD3 R11, R11, 0x8, RZ ;  /* 0x000000080b0b7810 */ /* 0x000fc60007ffe0ff */
[C---:B------:R-:W-:Y:S01]  /*0440*/  FMUL R28, R25.reuse, 0.25 ;  /* 0x3e800000191c7820 */ /* 0x040fe20000400000 */
[C---:B------:R-:W-:Y:S02]  /*0450*/  FSETP.GEU.AND P2, PT, |R25|.reuse, 1.175494350822287508e-38, PT ;  /* 0x008000001900780b */ /* 0x040fe40003f4e200 */
[----:B------:R-:W-:-:S04]  /*0460*/  FSETP.GT.AND P1, PT, |R25|, 8.50705917302346158658e+37, PT ;  /* 0x7e8000001900780b */ /* 0x000fc80003f24200 */
[----:B------:R-:W-:-:S07]  /*0470*/  FSEL R25, R28, R25, P1 ;  /* 0x000000191c197208 */ /* 0x000fce0000800000 */
[----:B------:R-:W-:-:S06]  /*0480*/  @!P2 FMUL R25, R25, 16777216 ;  /* 0x4b8000001919a820 */ /* 0x000fcc0000400000 */
[----:B------:R-:W1:Y:S01]  /*0490*/  MUFU.RCP R25, R25 ;  /* 0x0000001900197308 */ /* 0x000e620000001000 */
[----:B--2---:R-:W-:Y:S02]  /*04a0*/  SEL R24, R2, RZ, !P0 ;  /* 0x000000ff02187207 */ /* 0x004fe40004000000 */
[----:B------:R-:W-:-:S03]  /*04b0*/  SEL R22, R3, RZ, !P0 ;  /* 0x000000ff03167207 */ /* 0x000fc60004000000 */
[----:B------:R-:W-:Y:S01]  /*04c0*/  IMAD.U32 R3, R24, 0x10000, RZ ;  /* 0x0001000018037824 */ /* 0x000fe200078e00ff */
[----:B------:R-:W-:Y:S02]  /*04d0*/  SHF.L.U32 R2, R22, 0x10, RZ ;  /* 0x0000001016027819 */ /* 0x000fe400000006ff */
[----:B------:R-:W-:Y:S02]  /*04e0*/  PRMT R24, R24, 0x7632, R24 ;  /* 0x0000763218187816 */ /* 0x000fe40000000018 */
[----:B------:R-:W-:Y:S02]  /*04f0*/  PRMT R22, R22, 0x7632, R22 ;  /* 0x0000763216167816 */ /* 0x000fe40000000016 */
[C---:B---3--:R-:W-:Y:S02]  /*0500*/  SHF.L.U32 R26, R6.reuse, 0x10, RZ ;  /* 0x00000010061a7819 */ /* 0x048fe400000006ff */
[C---:B------:R-:W-:Y:S02]  /*0510*/  SHF.L.U32 R27, R7.reuse, 0x10, RZ ;  /* 0x00000010071b7819 */ /* 0x040fe400000006ff */
[----:B------:R-:W-:Y:S01]  /*0520*/  PRMT R5, R7, 0x7632, R5 ;  /* 0x0000763207057816 */ /* 0x000fe20000000005 */
[----:B------:R-:W-:Y:S01]  /*0530*/  FADD R3, R3, R26 ;  /* 0x0000001a03037221 */ /* 0x000fe20000000000 */
[----:B------:R-:W-:Y:S01]  /*0540*/  PRMT R6, R6, 0x7632, R6 ;  /* 0x0000763206067816 */ /* 0x000fe20000000006 */
[----:B------:R-:W-:Y:S01]  /*0550*/  FADD R26, R19, 1 ;  /* 0x3f800000131a7421 */ /* 0x000fe20000000000 */
[----:B------:R-:W-:Y:S01]  /*0560*/  FADD R2, R2, R27 ;  /* 0x0000001b02027221 */ /* 0x000fe20000000000 */
[----:B------:R-:W-:Y:S01]  /*0570*/  FADD R4, R3, -R18 ;  /* 0x8000001203047221 */ /* 0x000fe20000000000 */
[----:B------:R-:W-:Y:S01]  /*0580*/  SHF.L.U32 R27, R6, 0x10, RZ ;  /* 0x00000010061b7819 */ /* 0x000fe200000006ff */
[----:B------:R-:W-:Y:S01]  /*0590*/  IMAD.U32 R6, R24, 0x10000, RZ ;  /* 0x0001000018067824 */ /* 0x000fe200078e00ff */
[----:B------:R-:W-:Y:S01]  /*05a0*/  SHF.L.U32 R24, R5, 0x10, RZ ;  /* 0x0000001005187819 */ /* 0x000fe200000006ff */
[----:B------:R-:W-:Y:S01]  /*05b0*/  FMUL R29, R4, 0.25 ;  /* 0x3e800000041d7820 */ /* 0x000fe20000400000 */
[----:B------:R-:W-:Y:S01]  /*05c0*/  FSETP.GEU.AND P4, PT, |R26|, 1.175494350822287508e-38, PT ;  /* 0x008000001a00780b */ /* 0x000fe20003f8e200 */
[----:B------:R-:W-:Y:S01]  /*05d0*/  FADD R6, R6, R27 ;  /* 0x0000001b06067221 */ /* 0x000fe20000000000 */
[----:B------:R-:W-:Y:S01]  /*05e0*/  SHF.L.U32 R5, R22, 0x10, RZ ;  /* 0x0000001016057819 */ /* 0x000fe200000006ff */
[----:B------:R-:W-:Y:S01]  /*05f0*/  FADD R27, R16, 1 ;  /* 0x3f800000101b7421 */ /* 0x000fe20000000000 */
[----:B------:R-:W-:-:S02]  /*0600*/  FSEL R7, R29, R4, P1 ;  /* 0x000000041d077208 */ /* 0x000fc40000800000 */
[C---:B------:R-:W-:Y:S01]  /*0610*/  FSETP.GT.AND P3, PT, |R26|.reuse, 8.50705917302346158658e+37, PT ;  /* 0x7e8000001a00780b */ /* 0x040fe20003f64200 */
[----:B------:R-:W-:Y:S01]  /*0620*/  FADD R5, R5, R24 ;  /* 0x0000001805057221 */ /* 0x000fe20000000000 */
[----:B------:R-:W-:Y:S01]  /*0630*/  FSEL R19, R26, R19, !P0 ;  /* 0x000000131a137208 */ /* 0x000fe20004000000 */
[----:B------:R-:W-:Y:S01]  /*0640*/  @!P2 FMUL R7, R7, 16777216 ;  /* 0x4b8000000707a820 */ /* 0x000fe20000400000 */
[----:B------:R-:W-:Y:S01]  /*0650*/  FADD R24, R14, 1 ;  /* 0x3f8000000e187421 */ /* 0x000fe20000000000 */
[----:B------:R-:W-:Y:S02]  /*0660*/  FSEL R16, R27, R16, !P0 ;  /* 0x000000101b107208 */ /* 0x000fe40004000000 */
[----:B-1----:R-:W-:Y:S01]  /*0670*/  FFMA R22, R25, R7, R18 ;  /* 0x0000000719167223 */ /* 0x002fe20000000012 */
[----:B------:R-:W-:Y:S01]  /*0680*/  FMUL R7, R26, 0.25 ;  /* 0x3e8000001a077820 */ /* 0x000fe20000400000 */
[----:B------:R-:W-:Y:S01]  /*0690*/  FSETP.GEU.AND P1, PT, |R24|, 1.175494350822287508e-38, PT ;  /* 0x008000001800780b */ /* 0x000fe20003f2e200 */
[----:B------:R-:W-:Y:S01]  /*06a0*/  FADD R25, R2, -R15 ;  /* 0x8000000f02197221 */ /* 0x000fe20000000000 */
[C---:B------:R-:W-:Y:S01]  /*06b0*/  FSETP.GT.AND P2, PT, |R24|.reuse, 8.50705917302346158658e+37, PT ;  /* 0x7e8000001800780b */ /* 0x040fe20003f44200 */
[----:B------:R-:W-:Y:S01]  /*06c0*/  FADD R3, R3, -R22 ;  /* 0x8000001603037221 */ /* 0x000fe20000000000 */
[----:B------:R-:W-:Y:S01]  /*06d0*/  FSEL R26, R7, R26, P3 ;  /* 0x0000001a071a7208 */ /* 0x000fe20001800000 */
[----:B------:R-:W-:Y:S01]  /*06e0*/  FMUL R7, R24, 0.25 ;  /* 0x3e80000018077820 */ /* 0x000fe20000400000 */
[----:B------:R-:W-:Y:S01]  /*06f0*/  FMUL R28, R25, 0.25 ;  /* 0x3e800000191c7820 */ /* 0x000fe20000400000 */
[----:B------:R-:W-:Y:S01]  /*0700*/  @!P0 FFMA R17, R4, R3, R17 ;  /* 0x0000000304118223 */ /* 0x000fe20000000011 */
[----:B------:R-:W-:Y:S01]  /*0710*/  FADD R3, R6, -R23 ;  /* 0x8000001706037221 */ /* 0x000fe20000000000 */
[----:B------:R-:W-:Y:S01]  /*0720*/  @!P4 FMUL R26, R26, 16777216 ;  /* 0x4b8000001a1ac820 */ /* 0x000fe20000400000 */
[----:B------:R-:W-:-:S02]  /*0730*/  FSEL R24, R7, R24, P2 ;  /* 0x0000001807187208 */ /* 0x000fc40001000000 */
[----:B------:R-:W-:Y:S01]  /*0740*/  FSEL R7, R28, R25, P3 ;  /* 0x000000191c077208 */ /* 0x000fe20001800000 */
[----:B------:R-:W-:Y:S01]  /*0750*/  FMUL R4, R3, 0.25 ;  /* 0x3e80000003047820 */ /* 0x000fe20000400000 */
[----:B------:R-:W-:Y:S01]  /*0760*/  FSEL R18, R22, R18, !P0 ;  /* 0x0000001216127208 */ /* 0x000fe20004000000 */
[----:B------:R-:W1:Y:S01]  /*0770*/  MUFU.RCP R26, R26 ;  /* 0x0000001a001a7308 */ /* 0x000e620000001000 */
[----:B------:R-:W-:Y:S01]  /*0780*/  @!P1 FMUL R24, R24, 16777216 ;  /* 0x4b80000018189820 */ /* 0x000fe20000400000 */
[----:B------:R-:W-:Y:S01]  /*0790*/  @!P4 FMUL R7, R7, 16777216 ;  /* 0x4b8000000707c820 */ /* 0x000fe20000400000 */
[C---:B------:R-:W-:Y:S02]  /*07a0*/  FSETP.GEU.AND P4, PT, |R27|.reuse, 1.175494350822287508e-38, PT ;  /* 0x008000001b00780b */ /* 0x040fe40003f8e200 */
[----:B------:R-:W-:Y:S02]  /*07b0*/  FSETP.GT.AND P3, PT, |R27|, 8.50705917302346158658e+37, PT ;  /* 0x7e8000001b00780b */ /* 0x000fe40003f64200 */
[----:B------:R-:W-:Y:S01]  /*07c0*/  FSEL R4, R4, R3, P2 ;  /* 0x0000000304047208 */ /* 0x000fe20001000000 */
[----:B------:R2:W3:Y:S01]  /*07d0*/  MUFU.RCP R22, R24 ;  /* 0x0000001800167308 */ /* 0x0004e20000001000 */
[----:B------:R-:W-:-:S03]  /*07e0*/  IADD3 R8, P2, R8, 0x10, RZ ;  /* 0x0000001008087810 */ /* 0x000fc60007f5e0ff */
[----:B------:R-:W-:Y:S01]  /*07f0*/  @!P1 FMUL R4, R4, 16777216 ;  /* 0x4b80000004049820 */ /* 0x000fe20000400000 */
[----:B------:R-:W-:Y:S01]  /*0800*/  ISETP.GE.U32.AND P1, PT, R11, 0xbf8, PT ;  /* 0x00000bf80b00780c */ /* 0x000fe20003f26070 */
[----:B------:R-:W-:Y:S02]  /*0810*/  IMAD.X R21, RZ, RZ, R21, P2 ;  /* 0x000000ffff157224 */ /* 0x000fe400010e0615 */
[----:B-1----:R-:W-:Y:S01]  /*0820*/  FFMA R7, R26, R7, R15 ;  /* 0x000000071a077223 */ /* 0x002fe2000000000f */
[----:B------:R-:W-:Y:S01]  /*0830*/  FMUL R26, R27, 0.25 ;  /* 0x3e8000001b1a7820 */ /* 0x000fe20000400000 */
[----:B--2---:R-:W-:Y:S02]  /*0840*/  FADD R24, R13, 1 ;  /* 0x3f8000000d187421 */ /* 0x004fe40000000000 */
[----:B------:R-:W-:Y:S01]  /*0850*/  FADD R2, R2, -R7 ;  /* 0x8000000702027221 */ /* 0x000fe20000000000 */
[----:B------:R-:W-:Y:S01]  /*0860*/  FSEL R15, R7, R15, !P0 ;  /* 0x0000000f070f7208 */ /* 0x000fe20004000000 */
[----:B------:R-:W-:Y:S01]  /*0870*/  FADD R7, R14, 1 ;  /* 0x3f8000000e077421 */ /* 0x000fe20000000000 */
[----:B------:R-:W-:Y:S01]  /*0880*/  FSEL R26, R26, R27, P3 ;  /* 0x0000001b1a1a7208 */ /* 0x000fe20001800000 */
[----:B---3--:R-:W-:Y:S01]  /*0890*/  FFMA R22, R22, R4, R23 ;  /* 0x0000000416167223 */ /* 0x008fe20000000017 */
[----:B------:R-:W-:Y:S01]  /*08a0*/  FADD R4, R5, -R20 ;  /* 0x8000001405047221 */ /* 0x000fe20000000000 */
[----:B------:R-:W-:Y:S01]  /*08b0*/  FSEL R13, R24, R13, !P0 ;  /* 0x0000000d180d7208 */ /* 0x000fe20004000000 */
[----:B------:R-:W-:Y:S01]  /*08c0*/  @!P0 FFMA R12, R25, R2, R12 ;  /* 0x00000002190c8223 */ /* 0x000fe2000000000c */
[----:B------:R-:W-:Y:S01]  /*08d0*/  @!P4 FMUL R26, R26, 16777216 ;  /* 0x4b8000001a1ac820 */ /* 0x000fe20000400000 */
[----:B------:R-:W-:Y:S01]  /*08e0*/  FMUL R29, R4, 0.25 ;  /* 0x3e800000041d7820 */ /* 0x000fe20000400000 */
[----:B------:R-:W-:Y:S01]  /*08f0*/  FADD R6, R6, -R22 ;  /* 0x8000001606067221 */ /* 0x000fe20000000000 */
[----:B------:R-:W-:Y:S01]  /*0900*/  FSEL R14, R7, R14, !P0 ;  /* 0x0000000e070e7208 */ /* 0x000fe20004000000 */
[----:B------:R-:W1:Y:S01]  /*0910*/  MUFU.RCP R27, R26 ;  /* 0x0000001a001b7308 */ /* 0x000e620000001000 */
[----:B------:R-:W-:Y:S01]  /*0920*/  FSEL R23, R22, R23, !P0 ;  /* 0x0000001716177208 */ /* 0x000fe20004000000 */
[----:B------:R-:W-:Y:S01]  /*0930*/  @!P0 FFMA R10, R3, R6, R10 ;  /* 0x00000006030a8223 */ /* 0x000fe2000000000a */
[----:B------:R-:W-:-:S05]  /*0940*/  FSEL R29, R29, R4, P3 ;  /* 0x000000041d1d7208 */ /* 0x000fca0001800000 */
[----:B------:R-:W-:-:S04]  /*0950*/  @!P4 FMUL R29, R29, 16777216 ;  /* 0x4b8000001d1dc820 */ /* 0x000fc80000400000 */
[----:B-1----:R-:W-:-:S04]  /*0960*/  FFMA R27, R27, R29, R20 ;  /* 0x0000001d1b1b7223 */ /* 0x002fc80000000014 */
[----:B------:R-:W-:Y:S01]  /*0970*/  FADD R5, R5, -R27 ;  /* 0x8000001b05057221 */ /* 0x000fe20000000000 */
[----:B------:R-:W-:-:S03]  /*0980*/  FSEL R20, R27, R20, !P0 ;  /* 0x000000141b147208 */ /* 0x000fc60004000000 */
[----:B------:R-:W-:Y:S01]  /*0990*/  @!P0 FFMA R9, R4, R5, R9 ;  /* 0x0000000504098223 */ /* 0x000fe20000000009 */
[----:B------:R-:W-:Y:S06]  /*09a0*/  @!P1 BRA `(.L_x_0) ;  /* 0xfffffff800789947 */ /* 0x000fec000383ffff */
[----:B------:R-:W-:Y:S01]  /*09b0*/  FADD R4, R13, R14 ;  /* 0x0000000e0d047221 */ /* 0x000fe20000000000 */
[----:B------:R-:W-:Y:S01]  /*09c0*/  FADD R23, R23, -R18 ;  /* 0x8000001217177221 */ /* 0x000fe20000000000 */
[----:B------:R-:W-:Y:S01]  /*09d0*/  FADD R17, R17, R10 ;  /* 0x0000000a11117221 */ /* 0x000fe20000000000 */
[----:B------:R-:W-:Y:S01]  /*09e0*/  MOV R25, 0xfffffff8 ;  /* 0xfffffff800197802 */ /* 0x000fe20000000f00 */
[C---:B------:R-:W-:Y:S01]  /*09f0*/  FMUL R3, R4.reuse, 0.25 ;  /* 0x3e80000004037820 */ /* 0x040fe20000400000 */
[C---:B------:R-:W-:Y:S01]  /*0a00*/  FSETP.GEU.AND P1, PT, |R4|.reuse, 1.175494350822287508e-38, PT ;  /* 0x008000000400780b */ /* 0x040fe20003f2e200 */
[----:B------:R-:W-:Y:S01]  /*0a10*/  FADD R5, R19, R4 ;  /* 0x0000000413057221 */ /* 0x000fe20000000000 */
[----:B------:R-:W-:-:S03]  /*0a20*/  FSETP.GT.AND P5, PT, |R4|, 8.50705917302346158658e+37, PT ;  /* 0x7e8000000400780b */ /* 0x000fc60003fa4200 */
[----:B------:R-:W-:Y:S01]  /*0a30*/  FMUL R6, R5, 0.25 ;  /* 0x3e80000005067820 */ /* 0x000fe20000400000 */
[----:B------:R-:W-:Y:S01]  /*0a40*/  FSEL R7, R3, R4, P5 ;  /* 0x0000000403077208 */ /* 0x000fe20002800000 */
[----:B------:R-:W-:Y:S01]  /*0a50*/  FADD R2, R16, R5 ;  /* 0x0000000510027221 */ /* 0x000fe20000000000 */
[C---:B------:R-:W-:Y:S01]  /*0a60*/  FSETP.GEU.AND P3, PT, |R5|.reuse, 1.175494350822287508e-38, PT ;  /* 0x008000000500780b */ /* 0x040fe20003f6e200 */
[----:B------:R-:W-:Y:S01]  /*0a70*/  FMUL R3, R14, 0.25 ;  /* 0x3e8000000e037820 */ /* 0x000fe20000400000 */
[----:B------:R-:W-:Y:S01]  /*0a80*/  FSETP.GT.AND P2, PT, |R5|, 8.50705917302346158658e+37, PT ;  /* 0x7e8000000500780b */ /* 0x000fe20003f44200 */
[C---:B------:R-:W-:Y:S01]  /*0a90*/  FMUL R11, R2.reuse, 0.25 ;  /* 0x3e800000020b7820 */ /* 0x040fe20000400000 */
[----:B------:R-:W-:Y:S01]  /*0aa0*/  FSETP.GEU.AND P4, PT, |R2|, 1.175494350822287508e-38, PT ;  /* 0x008000000200780b */ /* 0x000fe20003f8e200 */
[----:B------:R-:W-:Y:S01]  /*0ab0*/  @!P1 FMUL R7, R7, 16777216 ;  /* 0x4b80000007079820 */ /* 0x000fe20000400000 */
[----:B------:R-:W-:Y:S02]  /*0ac0*/  FSEL R6, R6, R5, P2 ;  /* 0x0000000506067208 */ /* 0x000fe40001000000 */
[----:B------:R-:W-:Y:S01]  /*0ad0*/  FSEL R8, R3, R14, P5 ;  /* 0x0000000e03087208 */ /* 0x000fe20002800000 */
[----:B------:R-:W-:Y:S01]  /*0ae0*/  FMUL R14, R19, 0.25 ;  /* 0x3e800000130e7820 */ /* 0x000fe20000400000 */
[----:B------:R-:W-:Y:S01]  /*0af0*/  FSETP.GT.AND P5, PT, |R2|, 8.50705917302346158658e+37, PT ;  /* 0x7e8000000200780b */ /* 0x000fe20003fa4200 */
[----:B------:R-:W1:Y:S01]  /*0b00*/  MUFU.RCP R7, R7 ;  /* 0x0000000700077308 */ /* 0x000e620000001000 */
[----:B------:R-:W2:Y:S01]  /*0b10*/  SHFL.BFLY PT, R3, R2, 0x1, 0x1f ;  /* 0x0c201f0002037f89 */ /* 0x000ea200000e0000 */
[----:B------:R-:W-:Y:S01]  /*0b20*/  @!P3 FMUL R6, R6, 16777216 ;  /* 0x4b8000000606b820 */ /* 0x000fe20000400000 */
[----:B------:R-:W-:Y:S01]  /*0b30*/  FSEL R21, R11, R2, P5 ;  /* 0x000000020b157208 */ /* 0x000fe20002800000 */
[----:B------:R-:W-:Y:S01]  /*0b40*/  @!P1 FMUL R8, R8, 16777216 ;  /* 0x4b80000008089820 */ /* 0x000fe20000400000 */
[----:B------:R-:W-:Y:S01]  /*0b50*/  FSEL R11, R14, R19, P2 ;  /* 0x000000130e0b7208 */ /* 0x000fe20001000000 */
[----:B------:R-:W-:Y:S01]  /*0b60*/  FMUL R19, R16, 0.25 ;  /* 0x3e80000010137820 */ /* 0x000fe20000400000 */
[----:B------:R-:W-:Y:S01]  /*0b70*/  FSETP.NEU.AND P1, PT, R4, RZ, PT ;  /* 0x000000ff0400720b */ /* 0x000fe20003f2d000 */
[----:B------:R-:W3:Y:S01]  /*0b80*/  MUFU.RCP R6, R6 ;  /* 0x0000000600067308 */ /* 0x000ee20000001000 */
[----:B------:R-:W-:Y:S01]  /*0b90*/  @!P4 FMUL R21, R21, 16777216 ;  /* 0x4b8000001515c820 */ /* 0x000fe20000400000 */
[----:B------:R-:W-:Y:S01]  /*0ba0*/  @!P3 FMUL R11, R11, 16777216 ;  /* 0x4b8000000b0bb820 */ /* 0x000fe20000400000 */
[----:B------:R-:W-:Y:S01]  /*0bb0*/  FSEL R10, R19, R16, P5 ;  /* 0x00000010130a7208 */ /* 0x000fe20002800000 */
[----:B------:R-:W-:Y:S01]  /*0bc0*/  FMUL R14, R23, R23 ;  /* 0x00000017170e7220 */ /* 0x000fe20000400000 */
[----:B------:R-:W-:Y:S01]  /*0bd0*/  FSETP.NEU.AND P2, PT, R2, RZ, PT ;  /* 0x000000ff0200720b */ /* 0x000fe20003f4d000 */
[----:B-1----:R-:W-:-:S02]  /*0be0*/  FMUL R8, R7, R8 ;  /* 0x0000000807087220 */ /* 0x002fc40000400000 */
[----:B------:R-:W-:Y:S01]  /*0bf0*/  FMUL R14, R13, R14 ;  /* 0x0000000e0d0e7220 */ /* 0x000fe20000400000 */
[----:B------:R-:W1:Y:S01]  /*0c00*/  MUFU.RCP R7, R21 ;  /* 0x0000001500077308 */ /* 0x000e620000001000 */
[----:B------:R-:W-:Y:S01]  /*0c10*/  @!P4 FMUL R10, R10, 16777216 ;  /* 0x4b8000000a0ac820 */ /* 0x000fe20000400000 */
[----:B------:R-:W-:Y:S02]  /*0c20*/  FSEL R8, R8, RZ, P1 ;  /* 0x000000ff08087208 */ /* 0x000fe40000800000 */
[----:B------:R-:W-:Y:S01]  /*0c30*/  FSETP.NEU.AND P1, PT, R5, RZ, PT ;  /* 0x000000ff0500720b */ /* 0x000fe20003f2d000 */
[----:B---3--:R-:W-:Y:S02]  /*0c40*/  FMUL R6, R6, R11 ;  /* 0x0000000b06067220 */ /* 0x008fe40000400000 */
[----:B------:R-:W-:Y:S01]  /*0c50*/  FFMA R18, R23, R8, R18 ;  /* 0x0000000817127223 */ /* 0x000fe20000000012 */
[----:B------:R-:W-:Y:S01]  /*0c60*/  FFMA R17, R8, R14, R17 ;  /* 0x0000000e08117223 */ /* 0x000fe20000000011 */
[----:B--2---:R-:W-:Y:S01]  /*0c70*/  FADD R14, R2, R3 ;  /* 0x00000003020e7221 */ /* 0x004fe20000000000 */
[----:B------:R-:W-:Y:S01]  /*0c80*/  FSEL R6, R6, RZ, P1 ;  /* 0x000000ff06067208 */ /* 0x000fe20000800000 */
[----:B------:R-:W-:Y:S01]  /*0c90*/  FADD R15, R15, -R18 ;  /* 0x800000120f0f7221 */ /* 0x000fe20000000000 */
[----:B------:R-:W-:Y:S01]  /*0ca0*/  FADD R17, R12, R17 ;  /* 0x000000110c117221 */ /* 0x000fe20000000000 */
[----:B-1----:R-:W-:-:S02]  /*0cb0*/  FMUL R10, R7, R10 ;  /* 0x0000000a070a7220 */ /* 0x002fc40000400000 */
[C---:B------:R-:W-:Y:S01]  /*0cc0*/  FMUL R7, R15.reuse, R15 ;  /* 0x0000000f0f077220 */ /* 0x040fe20000400000 */
[----:B------:R-:W-:Y:S01]  /*0cd0*/  FFMA R15, R15, R6, R18 ;  /* 0x000000060f0f7223 */ /* 0x000fe20000000012 */
[----:B------:R-:W-:Y:S01]  /*0ce0*/  FSETP.GT.AND P1, PT, |R14|, 8.50705917302346158658e+37, PT ;  /* 0x7e8000000e00780b */ /* 0x000fe20003f24200 */
[----:B------:R-:W1:Y:S01]  /*0cf0*/  S2R R12, SR_TID.X ;  /* 0x00000000000c7919 */ /* 0x000e620000002100 */
[----:B------:R-:W-:Y:S01]  /*0d00*/  FMUL R7, R4, R7 ;  /* 0x0000000704077220 */ /* 0x000fe20000400000 */
[----:B------:R-:W-:Y:S01]  /*0d10*/  FADD R20, R20, -R15 ;  /* 0x8000000f14147221 */ /* 0x000fe20000000000 */
[----:B------:R-:W-:Y:S02]  /*0d20*/  FSEL R10, R10, RZ, P2 ;  /* 0x000000ff0a0a7208 */ /* 0x000fe40001000000 */
[----:B------:R-:W-:Y:S01]  /*0d30*/  FFMA R6, R6, R7, R17 ;  /* 0x0000000706067223 */ /* 0x000fe20000000011 */
[----:B------:R-:W-:Y:S01]  /*0d40*/  FMUL R4, R20, R20 ;  /* 0x0000001414047220 */ /* 0x000fe20000400000 */
[----:B------:R-:W-:Y:S01]  /*0d50*/  FSETP.GEU.AND P3, PT, |R14|, 1.175494350822287508e-38, PT ;  /* 0x008000000e00780b */ /* 0x000fe20003f6e200 */
[----:B------:R-:W-:Y:S01]  /*0d60*/  FFMA R20, R20, R10, R15 ;  /* 0x0000000a14147223 */ /* 0x000fe2000000000f */
[----:B------:R-:W-:Y:S01]  /*0d70*/  FADD R9, R9, R6 ;  /* 0x0000000609097221 */ /* 0x000fe20000000000 */
[----:B------:R-:W-:Y:S01]  /*0d80*/  FMUL R4, R5, R4 ;  /* 0x0000000405047220 */ /* 0x000fe20000400000 */
[C---:B------:R-:W-:Y:S01]  /*0d90*/  FSETP.NEU.AND P2, PT, R14.reuse, RZ, PT ;  /* 0x000000ff0e00720b */ /* 0x040fe20003f4d000 */
[----:B------:R-:W-:Y:S01]  /*0da0*/  @P1 FMUL R14, R14, 0.25 ;  /* 0x3e8000000e0e1820 */ /* 0x000fe20000400000 */
[----:B------:R-:W2:Y:S01]  /*0db0*/  SHFL.BFLY PT, R11, R20, 0x1, 0x1f ;  /* 0x0c201f00140b7f89 */ /* 0x000ea200000e0000 */
[----:B------:R-:W-:Y:S01]  /*0dc0*/  FFMA R10, R10, R4, R9 ;  /* 0x000000040a0a7223 */ /* 0x000fe20000000009 */
[----:B------:R-:W-:Y:S01]  /*0dd0*/  @P1 FMUL R3, R3, 0.25 ;  /* 0x3e80000003031820 */ /* 0x000fe20000400000 */
[----:B------:R-:W3:Y:S03]  /*0de0*/  LDC.64 R8, c[0x0][0x228] ;  /* 0x00008a00ff087b82 */ /* 0x000ee60000000a00 */
[----:B------:R-:W4:Y:S01]  /*0df0*/  SHFL.BFLY PT, R13, R10, 0x1, 0x1f ;  /* 0x0c201f000a0d7f89 */ /* 0x000f2200000e0000 */
[----:B------:R-:W-:Y:S01]  /*0e00*/  @!P3 FMUL R14, R14, 16777216 ;  /* 0x4b8000000e0eb820 */ /* 0x000fe20000400000 */
[----:B------:R-:W-:-:S03]  /*0e10*/  @!P3 FMUL R3, R3, 16777216 ;  /* 0x4b8000000303b820 */ /* 0x000fc60000400000 */
[----:B------:R-:W5:Y:S02]  /*0e20*/  LDC.64 R6, c[0x0][0x220] ;  /* 0x00008800ff067b82 */ /* 0x000f640000000a00 */
[----:B------:R-:W3:Y:S06]  /*0e30*/  MUFU.RCP R14, R14 ;  /* 0x0000000e000e7308 */ /* 0x000eec0000001000 */
[----:B------:R-:W5:Y:S01]  /*0e40*/  LDC.64 R4, c[0x0][0x218] ;  /* 0x00008600ff047b82 */ /* 0x000f620000000a00 */
[----:B-1----:R-:W-:Y:S01]  /*0e50*/  LOP3.LUT R23, R12, 0x1, RZ, 0xc0, !PT ;  /* 0x000000010c177812 */ /* 0x002fe200078ec0ff */
[----:B--2---:R-:W-:-:S04]  /*0e60*/  FADD R11, -R20, R11 ;  /* 0x0000000b140b7221 */ /* 0x004fc80000000100 */
[----:B---3--:R-:W-:-:S04]  /*0e70*/  IMAD.WIDE.U32 R8, R23, 0x8, R8 ;  /* 0x0000000817087825 */ /* 0x008fc800078e0008 */
[----:B0-----:R-:W-:Y:S01]  /*0e80*/  FMUL R3, R14, R3 ;  /* 0x000000030e037220 */ /* 0x001fe20000400000 */
[----:B------:R-:W-:Y:S01]  /*0e90*/  FMUL R15, R11, R11 ;  /* 0x0000000b0b0f7220 */ /* 0x000fe20000400000 */
[----:B----4-:R-:W-:Y:S01]  /*0ea0*/  FADD R10, R10, R13 ;  /* 0x0000000d0a0a7221 */ /* 0x010fe20000000000 */
[----:B------:R-:W-:Y:S02]  /*0eb0*/  HFMA2.MMA R13, -RZ, RZ, 0.7080078125, -0.052093505859375 ;  /* 0x39aaaaabff0d7435 */ /* 0x000fe400000001ff */
[----:B------:R-:W-:Y:S01]  /*0ec0*/  FSEL R3, R3, RZ, P2 ;  /* 0x000000ff03037208 */ /* 0x000fe20001000000 */
[----:B------:R-:W-:Y:S01]  /*0ed0*/  FMUL R15, R2, R15 ;  /* 0x0000000f020f7220 */ /* 0x000fe20000400000 */
[----:B-----5:R-:W-:Y:S01]  /*0ee0*/  IMAD.WIDE.U32 R6, R23, 0x8, R6 ;  /* 0x0000000817067825 */ /* 0x020fe200078e0006 */
[----:B------:R-:W-:-:S03]  /*0ef0*/  MOV R2, R8 ;  /* 0x0000000800027202 */ /* 0x000fc60000000f00 */
[----:B------:R-:W-:Y:S01]  /*0f00*/  FFMA R10, R3, R15, R10 ;  /* 0x0000000f030a7223 */ /* 0x000fe2000000000a */
[----:B------:R-:W-:Y:S01]  /*0f10*/  FFMA R20, R11, R3, R20 ;  /* 0x000000030b147223 */ /* 0x000fe20000000014 */
[----:B------:R-:W-:Y:S02]  /*0f20*/  MOV R3, R9 ;  /* 0x0000000900037202 */ /* 0x000fe40000000f00 */
[----:B------:R-:W-:Y:S01]  /*0f30*/  FFMA R10, R10, R13, 9.9999999747524270788e-07 ;  /* 0x358637bd0a0a7423 */ /* 0x000fe2000000000d */
[----:B------:R-:W-:Y:S01]  /*0f40*/  IMAD.WIDE.U32 R22, R23, 0x8, R4 ;  /* 0x0000000817167825 */ /* 0x000fe200078e0004 */
[----:B------:R-:W-:Y:S02]  /*0f50*/  MOV R5, R7 ;  /* 0x0000000700057202 */ /* 0x000fe40000000f00 */
[----:B------:R0:W1:Y:S01]  /*0f60*/  MUFU.RSQ R21, R10 ;  /* 0x0000000a00157308 */ /* 0x0000620000001400 */
[----:B------:R-:W-:-:S07]  /*0f70*/  IMAD.MOV.U32 R4, RZ, RZ, R6 ;  /* 0x000000ffff047224 */ /* 0x000fce00078e0006 */
.L_x_1:
[----:B------:R-:W2:Y:S01]  /*0f80*/  LDC.64 R16, c[0x0][0x210] ;  /* 0x00008400ff107b82 */ /* 0x000ea20000000a00 */
[----:B0-----:R-:W3:Y:S04]  /*0f90*/  LDG.E.EL.64 R8, desc[UR4][R2.64+0x1800] ;  /* 0x0018000402087981 */ /* 0x001ee8000c2e1b00 */
[----:B------:R-:W4:Y:S01]  /*0fa0*/  LDG.E.EL.64 R6, desc[UR4][R4.64+0x1800] ;  /* 0x0018000404067981 */ /* 0x000f22000c2e1b00 */
[----:B------:R-:W-:Y:S02]  /*0fb0*/  IADD3 R25, R25, 0x8, RZ ;  /* 0x0000000819197810 */ /* 0x000fe40007ffe0ff */
[----:B------:R-:W-:Y:S01]  /*0fc0*/  CS2R R14, SRZ ;  /* 0x00000000000e7805 */ /* 0x000fe2000001ff00 */
[----:B------:R-:W5:Y:S02]  /*0fd0*/  LDG.E.EL.64 R10, desc[UR4][R4.64] ;  /* 0x00000004040a7981 */ /* 0x000f64000c2e1b00 */
[----:B------:R-:W-:-:S02]  /*0fe0*/  IMAD.IADD R27, R0, 0x1, R25 ;  /* 0x00000001001b7824 */ /* 0x000fc400078e0219 */
[----:B------:R-:W5:Y:S02]  /*0ff0*/  LDG.E.EL.64 R12, desc[UR4][R2.64] ;  /* 0x00000004020c7981 */ /* 0x000f64000c2e1b00 */
[----:B--2---:R-:W-:-:S05]  /*1000*/  IMAD.WIDE R16, R27, 0x2, R16 ;  /* 0x000000021b107825 */ /* 0x004fca00078e0210 */
[----:B------:R0:W2:Y:S02]  /*1010*/  @!P0 LDG.E.EF.64 R14, desc[UR4][R16.64] ;  /* 0x00000004100e8981 */ /* 0x0000a4000c0e1b00 */
[----:B0-----:R-:W-:Y:S02]  /*1020*/  MOV R16, R22 ;  /* 0x0000001600107202 */ /* 0x001fe40000000f00 */
[----:B------:R-:W-:-:S05]  /*1030*/  MOV R17, R23 ;  /* 0x0000001700117202 */ /* 0x000fca0000000f00 */
[----:B------:R0:W2:Y:S01]  /*1040*/  LDG.E.EL.64 R18, desc[UR4][R16.64] ;  /* 0x0000000410127981 */ /* 0x0000a2000c2e1b00 */
[----:B------:R-:W-:Y:S02]  /*1050*/  ISETP.GE.U32.AND P4, PT, R25, 0xbf8, PT ;  /* 0x00000bf81900780c */ /* 0x000fe40003f86070 */
[----:B------:R-:W-:Y:S02]  /*1060*/  IADD3 R22, P3, R22, 0x10, RZ ;  /* 0x0000001016167810 */ /* 0x000fe40007f7e0ff */
[----:B------:R-:W-:Y:S02]  /*1070*/  IADD3 R2, P1, R2, 0x10, RZ ;  /* 0x0000001002027810 */ /* 0x000fe40007f3e0ff */
[----:B------:R-:W-:Y:S02]  /*1080*/  IADD3 R4, P2, R4, 0x10, RZ ;  /* 0x0000001004047810 */ /* 0x000fe40007f5e0ff */
[----:B------:R-:W-:Y:S02]  /*1090*/  IADD3.X R3, RZ, R3, RZ, P1, !PT ;  /* 0x00000003ff037210 */ /* 0x000fe40000ffe4ff */
[----:B------:R-:W-:-:S02]  /*10a0*/  IADD3.X R5, RZ, R5, RZ, P2, !PT ;  /* 0x00000005ff057210 */ /* 0x000fc400017fe4ff */
[----:B------:R-:W-:Y:S01]  /*10b0*/  IADD3.X R23, RZ, R23, RZ, P3, !PT ;  /* 0x00000017ff177210 */ /* 0x000fe20001ffe4ff */
[----:B---3--:R-:W-:Y:S01]  /*10c0*/  IMAD.U32 R29, R8, 0x10000, RZ ;  /* 0x00010000081d7824 */ /* 0x008fe200078e00ff */
[C---:B----4-:R-:W-:Y:S02]  /*10d0*/  PRMT R8, R6.reuse, 0x7632, R8 ;  /* 0x0000763206087816 */ /* 0x050fe40000000008 */
[----:B------:R-:W-:Y:S02]  /*10e0*/  SHF.L.U32 R24, R6, 0x10, RZ ;  /* 0x0000001006187819 */ /* 0x000fe400000006ff */
[----:B------:R-:W-:Y:S01]  /*10f0*/  PRMT R26, R8, 0x7632, R26 ;  /* 0x00007632081a7816 */ /* 0x000fe2000000001a */
[----:B------:R-:W-:Y:S02]  /*1100*/  IMAD.U32 R28, R9, 0x10000, RZ ;  /* 0x00010000091c7824 */ /* 0x000fe400078e00ff */
[----:B------:R-:W-:Y:S01]  /*1110*/  FADD R6, R24, R29 ;  /* 0x0000001d18067221 */ /* 0x000fe20000000000 */
[----:B------:R-:W-:-:S02]  /*1120*/  SHF.L.U32 R29, R26, 0x10, RZ ;  /* 0x000000101a1d7819 */ /* 0x000fc400000006ff */
[C---:B------:R-:W-:Y:S02]  /*1130*/  SHF.L.U32 R26, R7.reuse, 0x10, RZ ;  /* 0x00000010071a7819 */ /* 0x040fe400000006ff */
[----:B0-----:R-:W-:Y:S02]  /*1140*/  PRMT R16, R7, 0x7632, R16 ;  /* 0x0000763207107816 */ /* 0x001fe40000000010 */
[----:B------:R-:W-:Y:S02]  /*1150*/  PRMT R17, R9, 0x7632, R17 ;  /* 0x0000763209117816 */ /* 0x000fe40000000011 */
[----:B------:R-:W-:Y:S02]  /*1160*/  SHF.L.U32 R8, R8, 0x10, RZ ;  /* 0x0000001008087819 */ /* 0x000fe400000006ff */
[C---:B-----5:R-:W-:Y:S02]  /*1170*/  PRMT R9, R10.reuse, 0x7632, R9 ;  /* 0x000076320a097816 */ /* 0x060fe40000000009 */
[----:B------:R-:W-:-:S02]  /*1180*/  SHF.L.U32 R7, R10, 0x10, RZ ;  /* 0x000000100a077819 */ /* 0x000fc400000006ff */
[C---:B------:R-:W-:Y:S02]  /*1190*/  PRMT R10, R12.reuse, 0x7632, R10 ;  /* 0x000076320c0a7816 */ /* 0x040fe4000000000a */
[----:B------:R-:W-:Y:S01]  /*11a0*/  SHF.L.U32 R12, R12, 0x10, RZ ;  /* 0x000000100c0c7819 */ /* 0x000fe200000006ff */
[----:B------:R-:W-:Y:S01]  /*11b0*/  IMAD.U32 R17, R17, 0x10000, RZ ;  /* 0x0001000011117824 */ /* 0x000fe200078e00ff */
[----:B------:R-:W-:Y:S01]  /*11c0*/  SHF.L.U32 R16, R16, 0x10, RZ ;  /* 0x0000001010107819 */ /* 0x000fe200000006ff */
[----:B------:R-:W-:Y:S01]  /*11d0*/  FADD R24, R8, R29 ;  /* 0x0000001d08187221 */ /* 0x000fe20000000000 */
[----:B------:R-:W-:Y:S01]  /*11e0*/  FADD R8, R26, R28 ;  /* 0x0000001c1a087221 */ /* 0x000fe20000000000 */
[----:B------:R-:W-:Y:S01]  /*11f0*/  SHF.L.U32 R26, R10, 0x10, RZ ;  /* 0x000000100a1a7819 */ /* 0x000fe200000006ff */
[----:B------:R-:W-:Y:S01]  /*1200*/  FADD R7, R7, R12 ;  /* 0x0000000c07077221 */ /* 0x000fe20000000000 */
[----:B------:R-:W-:Y:S01]  /*1210*/  FADD R10, R16, R17 ;  /* 0x00000011100a7221 */ /* 0x000fe20000000000 */
[----:B------:R-:W-:Y:S01]  /*1220*/  SHF.L.U32 R12, R11, 0x10, RZ ;  /* 0x000000100b0c7819 */ /* 0x000fe200000006ff */
[----:B------:R-:W-:Y:S01]  /*1230*/  IMAD.U32 R17, R13, 0x10000, RZ ;  /* 0x000100000d117824 */ /* 0x000fe200078e00ff */
[----:B--2---:R-:W-:-:S03]  /*1240*/  SEL R14, R14, RZ, !P0 ;  /* 0x000000ff0e0e7207 */ /* 0x004fc60004000000 */
[----:B------:R-:W-:Y:S01]  /*1250*/  FADD R12, R12, R17 ;  /* 0x000000110c0c7221 */ /* 0x000fe20000000000 */
[----:B------:R-:W-:Y:S02]  /*1260*/  SHF.L.U32 R16, R14, 0x10, RZ ;  /* 0x000000100e107819 */ /* 0x000fe400000006ff */
[----:B------:R-:W-:Y:S02]  /*1270*/  SHF.L.U32 R17, R18, 0x10, RZ ;  /* 0x0000001012117819 */ /* 0x000fe400000006ff */
[----:B------:R-:W-:-:S03]  /*1280*/  SHF.L.U32 R9, R9, 0x10, RZ ;  /* 0x0000001009097819 */ /* 0x000fc600000006ff */
[----:B------:R-:W-:Y:S02]  /*1290*/  FADD R17, R16, R17 ;  /* 0x0000001110117221 */ /* 0x000fe40000000000 */
[----:B------:R-:W-:Y:S02]  /*12a0*/  FADD R9, R9, R26 ;  /* 0x0000001a09097221 */ /* 0x000fe40000000000 */
[----:B------:R-:W-:Y:S01]  /*12b0*/  FADD R26, -R20, R17 ;  /* 0x00000011141a7221 */ /* 0x000fe20000000100 */
[----:B------:R-:W-:Y:S01]  /*12c0*/  PRMT R13, R13, 0x7632, R13 ;  /* 0x000076320d0d7816 */ /* 0x000fe2000000000d */
[----:B------:R-:W-:Y:S01]  /*12d0*/  FADD R6, R6, 1 ;  /* 0x3f80000006067421 */ /* 0x000fe20000000000 */
[----:B------:R-:W-:Y:S01]  /*12e0*/  PRMT R11, R11, 0x7632, R11 ;  /* 0x000076320b0b7816 */ /* 0x000fe2000000000b */
[----:B-1----:R-:W-:Y:S01]  /*12f0*/  FMUL R26, R21, R26 ;  /* 0x0000001a151a7220 */ /* 0x002fe20000400000 */
[----:B------:R-:W-:Y:S01]  /*1300*/  PRMT R14, R19, 0x7632, R14 ;  /* 0x00007632130e7816 */ /* 0x000fe2000000000e */
[----:B------:R-:W-:Y:S01]  /*1310*/  IMAD.U32 R16, R13, 0x10000, RZ ;  /* 0x000100000d107824 */ /* 0x000fe200078e00ff */
[----:B------:R-:W-:Y:S01]  /*1320*/  SHF.L.U32 R11, R11, 0x10, RZ ;  /* 0x000000100b0b7819 */ /* 0x000fe200000006ff */
[----:B------:R-:W-:Y:S01]  /*1330*/  FFMA R13, R26, R6, R7 ;  /* 0x000000061a0d7223 */ /* 0x000fe20000000007 */
[----:B------:R-:W-:-:S02]  /*1340*/  PRMT R18, R18, 0x7632, R18 ;  /* 0x0000763212127816 */ /* 0x000fc40000000012 */
[----:B------:R-:W-:Y:S02]  /*1350*/  SEL R6, R15, RZ, !P0 ;  /* 0x000000ff0f067207 */ /* 0x000fe40004000000 */
[----:B------:R-:W-:Y:S01]  /*1360*/  PRMT R7, R14, 0x7632, R7 ;  /* 0x000076320e077816 */ /* 0x000fe20000000007 */
[--C-:B------:R-:W-:Y:S01]  /*1370*/  FADD R11, R11, R16.reuse ;  /* 0x000000100b0b7221 */ /* 0x100fe20000000000 */
[----:B------:R-:W-:Y:S02]  /*1380*/  SHF.L.U32 R15, R18, 0x10, RZ ;  /* 0x00000010120f7819 */ /* 0x000fe400000006ff */
[C---:B------:R-:W-:Y:S01]  /*1390*/  PRMT R16, R6.reuse, 0x7632, R16 ;  /* 0x0000763206107816 */ /* 0x040fe20000000010 */
[----:B------:R-:W-:Y:S01]  /*13a0*/  IMAD.U32 R18, R7, 0x10000, RZ ;  /* 0x0001000007127824 */ /* 0x000fe200078e00ff */
[----:B------:R-:W-:Y:S02]  /*13b0*/  SHF.L.U32 R26, R6, 0x10, RZ ;  /* 0x00000010061a7819 */ /* 0x000fe400000006ff */
[----:B------:R-:W0:Y:S01]  /*13c0*/  LDC.64 R6, c[0x0][0x230] ;  /* 0x00008c00ff067b82 */ /* 0x000e220000000a00 */
[----:B------:R-:W-:-:S02]  /*13d0*/  SHF.L.U32 R19, R19, 0x10, RZ ;  /* 0x0000001013137819 */ /* 0x000fc400000006ff */
[----:B------:R-:W-:Y:S02]  /*13e0*/  SHF.L.U32 R14, R14, 0x10, RZ ;  /* 0x000000100e0e7819 */ /* 0x000fe400000006ff */
[----:B------:R-:W-:Y:S01]  /*13f0*/  SHF.L.U32 R17, R16, 0x10, RZ ;  /* 0x0000001010117819 */ /* 0x000fe200000006ff */
[----:B------:R-:W-:Y:S01]  /*1400*/  FADD R29, R26, R19 ;  /* 0x000000131a1d7221 */ /* 0x000fe20000000000 */
[----:B------:R-:W-:-:S03]  /*1410*/  FADD R19, R18, R15 ;  /* 0x0000000f12137221 */ /* 0x000fc60000000000 */
[----:B------:R-:W-:Y:S01]  /*1420*/  FADD R17, R17, R14 ;  /* 0x0000000e11117221 */ /* 0x000fe20000000000 */
[----:B------:R-:W-:Y:S01]  /*1430*/  FADD R15, R8, 1 ;  /* 0x3f800000080f7421 */ /* 0x000fe20000000000 */
[C---:B------:R-:W-:Y:S01]  /*1440*/  FADD R14, -R20.reuse, R29 ;  /* 0x0000001d140e7221 */ /* 0x040fe20000000100 */
[C---:B------:R-:W-:Y:S01]  /*1450*/  FADD R8, -R20.reuse, R19 ;  /* 0x0000001314087221 */ /* 0x040fe20000000100 */
[----:B------:R-:W-:Y:S01]  /*1460*/  FADD R16, -R20, R17 ;  /* 0x0000001114107221 */ /* 0x000fe20000000100 */
[----:B------:R-:W-:Y:S01]  /*1470*/  FADD R24, R24, 1 ;  /* 0x3f80000018187421 */ /* 0x000fe20000000000 */
[----:B------:R-:W-:Y:S01]  /*1480*/  FADD R10, R10, 1 ;  /* 0x3f8000000a0a7421 */ /* 0x000fe20000000000 */
[C---:B------:R-:W-:Y:S01]  /*1490*/  FMUL R17, R21.reuse, R14 ;  /* 0x0000000e15117220 */ /* 0x040fe20000400000 */
[C---:B------:R-:W-:Y:S01]  /*14a0*/  FMUL R8, R21.reuse, R8 ;  /* 0x0000000815087220 */ /* 0x040fe20000400000 */
[----:B------:R-:W-:Y:S02]  /*14b0*/  FMUL R16, R21, R16 ;  /* 0x0000001015107220 */ /* 0x000fe40000400000 */
[----:B------:R-:W-:Y:S01]  /*14c0*/  FFMA R12, R17, R15, R12 ;  /* 0x0000000f110c7223 */ /* 0x000fe2000000000c */
[----:B------:R-:W-:Y:S01]  /*14d0*/  FFMA R8, R8, R24, R9 ;  /* 0x0000001808087223 */ /* 0x000fe20000000009 */
[----:B------:R-:W-:Y:S01]  /*14e0*/  FFMA R11, R16, R10, R11 ;  /* 0x0000000a100b7223 */ /* 0x000fe2000000000b */
[----:B0-----:R-:W-:-:S03]  /*14f0*/  IMAD.WIDE R6, R27, 0x2, R6 ;  /* 0x000000021b067825 */ /* 0x001fc600078e0206 */
[----:B------:R-:W-:Y:S02]  /*1500*/  F2FP.BF16.F32.PACK_AB R8, R8, R13 ;  /* 0x0000000d0808723e */ /* 0x000fe400000010ff */
[----:B------:R-:W-:-:S05]  /*1510*/  F2FP.BF16.F32.PACK_AB R9, R11, R12 ;  /* 0x0000000c0b09723e */ /* 0x000fca00000010ff */
[----:B------:R0:W-:Y:S01]  /*1520*/  @!P0 STG.E.64 desc[UR4][R6.64], R8 ;  /* 0x0000000806008986 */ /* 0x0001e2000c101b04 */
[----:B------:R-:W-:Y:S05]  /*1530*/  @!P4 BRA `(.L_x_1) ;  /* 0xfffffff80090c947 */ /* 0x000fea000383ffff */
[----:B------:R-:W-:Y:S05]  /*1540*/  EXIT ;  /* 0x000000000000794d */ /* 0x000fea0003800000 */
.L_x_2:
[----:B------:R-:W-:-:S00]  /*1550*/  BRA `(.L_x_2) ;  /* 0xfffffffc00fc7947 */ /* 0x000fc0000383ffff */
[----:B------:R-:W-:-:S00]  /*1560*/  NOP ;  /* 0x0000000000007918 */ /* 0x000fc00000000000 */
        /* <DEDUP_REMOVED lines=9> */
.L_x_3:


//--------------------- .nv.global.init           --------------------------
	.section	.nv.global.init,"aw",@progbits
.nv.global.init:
	.type		_$_str,@object
	.size		_$_str,(.L_0 - _$_str)
_$_str:
        /*0000*/ 	.byte	0x5f, 0x5f, 0x43, 0x55, 0x44, 0x41, 0x5f, 0x46, 0x54, 0x5a, 0x00
.L_0:


//--------------------- .nv.constant0.triton_     --------------------------
	.section	.nv.constant0.triton_,"a",@progbits
	.sectionflags	@""
	.align	4
.nv.constant0.triton_:
	.zero		576
